//
// Generated by NVIDIA NVVM Compiler
//
// Compiler Build ID: CL-36424714
// Cuda compilation tools, release 13.0, V13.0.88
// Based on NVVM 20.0.0
//

.version 9.0
.target sm_100
.address_size 64

	// .globl	_Z14trace_back_gpuPdS_S_S_dddii

.visible .entry _Z14trace_back_gpuPdS_S_S_dddii(
	.param .u64 .ptr .align 1 _Z14trace_back_gpuPdS_S_S_dddii_param_0,
	.param .u64 .ptr .align 1 _Z14trace_back_gpuPdS_S_S_dddii_param_1,
	.param .u64 .ptr .align 1 _Z14trace_back_gpuPdS_S_S_dddii_param_2,
	.param .u64 .ptr .align 1 _Z14trace_back_gpuPdS_S_S_dddii_param_3,
	.param .f64 _Z14trace_back_gpuPdS_S_S_dddii_param_4,
	.param .f64 _Z14trace_back_gpuPdS_S_S_dddii_param_5,
	.param .f64 _Z14trace_back_gpuPdS_S_S_dddii_param_6,
	.param .u32 _Z14trace_back_gpuPdS_S_S_dddii_param_7,
	.param .u32 _Z14trace_back_gpuPdS_S_S_dddii_param_8
)
{
	.reg .pred 	%p<14>;
	.reg .b32 	%r<44>;
	.reg .b32 	%f<3>;
	.reg .b64 	%rd<21>;
	.reg .b64 	%fd<104>;

	ld.param.u64 	%rd7, [_Z14trace_back_gpuPdS_S_S_dddii_param_0];
	ld.param.u64 	%rd8, [_Z14trace_back_gpuPdS_S_S_dddii_param_1];
	ld.param.u64 	%rd5, [_Z14trace_back_gpuPdS_S_S_dddii_param_2];
	ld.param.u64 	%rd6, [_Z14trace_back_gpuPdS_S_S_dddii_param_3];
	ld.param.f64 	%fd3, [_Z14trace_back_gpuPdS_S_S_dddii_param_4];
	ld.param.f64 	%fd4, [_Z14trace_back_gpuPdS_S_S_dddii_param_5];
	ld.param.f64 	%fd5, [_Z14trace_back_gpuPdS_S_S_dddii_param_6];
	ld.param.u32 	%r16, [_Z14trace_back_gpuPdS_S_S_dddii_param_7];
	ld.param.u32 	%r15, [_Z14trace_back_gpuPdS_S_S_dddii_param_8];
	cvta.to.global.u64 	%rd1, %rd8;
	cvta.to.global.u64 	%rd2, %rd7;
	mov.u32 	%r17, %ctaid.x;
	mov.u32 	%r18, %ntid.x;
	mov.u32 	%r19, %tid.x;
	mad.lo.s32 	%r1, %r17, %r18, %r19;
	setp.ge.s32 	%p1, %r1, %r16;
	setp.lt.s32 	%p2, %r15, 1;
	or.pred  	%p3, %p1, %p2;
	@%p3 bra 	$L__BB0_11;
	neg.f64 	%fd6, %fd3;
	mul.f64 	%fd7, %fd4, %fd6;
	fma.rn.f64 	%fd8, %fd7, 0d3FF71547652B82FE, 0d4338000000000000;
	{
	.reg .b32 %temp; 
	mov.b64 	{%r21, %temp}, %fd8;
	}
	mov.f64 	%fd9, 0dC338000000000000;
	add.rn.f64 	%fd10, %fd8, %fd9;
	fma.rn.f64 	%fd11, %fd10, 0dBFE62E42FEFA39EF, %fd7;
	fma.rn.f64 	%fd12, %fd10, 0dBC7ABC9E3B39803F, %fd11;
	fma.rn.f64 	%fd13, %fd12, 0d3E5ADE1569CE2BDF, 0d3E928AF3FCA213EA;
	fma.rn.f64 	%fd14, %fd13, %fd12, 0d3EC71DEE62401315;
	fma.rn.f64 	%fd15, %fd14, %fd12, 0d3EFA01997C89EB71;
	fma.rn.f64 	%fd16, %fd15, %fd12, 0d3F2A01A014761F65;
	fma.rn.f64 	%fd17, %fd16, %fd12, 0d3F56C16C1852B7AF;
	fma.rn.f64 	%fd18, %fd17, %fd12, 0d3F81111111122322;
	fma.rn.f64 	%fd19, %fd18, %fd12, 0d3FA55555555502A1;
	fma.rn.f64 	%fd20, %fd19, %fd12, 0d3FC5555555555511;
	fma.rn.f64 	%fd21, %fd20, %fd12, 0d3FE000000000000B;
	fma.rn.f64 	%fd22, %fd21, %fd12, 0d3FF0000000000000;
	fma.rn.f64 	%fd23, %fd22, %fd12, 0d3FF0000000000000;
	{
	.reg .b32 %temp; 
	mov.b64 	{%r22, %temp}, %fd23;
	}
	{
	.reg .b32 %temp; 
	mov.b64 	{%temp, %r23}, %fd23;
	}
	shl.b32 	%r24, %r21, 20;
	add.s32 	%r25, %r24, %r23;
	mov.b64 	%fd24, {%r22, %r25};
	{
	.reg .b32 %temp; 
	mov.b64 	{%temp, %r26}, %fd7;
	}
	mov.b32 	%f1, %r26;
	abs.f32 	%f2, %f1;
	setp.lt.f32 	%p4, %f2, 0f4086232B;
	setp.lt.f64 	%p5, %fd7, 0d0000000000000000;
	add.f64 	%fd25, %fd7, 0d7FF0000000000000;
	selp.f64 	%fd26, 0d0000000000000000, %fd25, %p5;
	setp.geu.f32 	%p6, %f2, 0f40874800;
	shr.u32 	%r27, %r21, 31;
	add.s32 	%r28, %r21, %r27;
	shr.s32 	%r29, %r28, 1;
	shl.b32 	%r30, %r29, 20;
	add.s32 	%r31, %r23, %r30;
	mov.b64 	%fd27, {%r22, %r31};
	sub.s32 	%r32, %r21, %r29;
	shl.b32 	%r33, %r32, 20;
	add.s32 	%r34, %r33, 1072693248;
	mov.b32 	%r40, 0;
	mov.b64 	%fd28, {%r40, %r34};
	mul.f64 	%fd29, %fd28, %fd27;
	mad.lo.s32 	%r2, %r1, %r15, %r1;
	mov.f64 	%fd30, 0d3FF0000000000000;
	sub.f64 	%fd1, %fd30, %fd5;
	selp.f64 	%fd31, %fd26, %fd29, %p6;
	selp.f64 	%fd2, %fd24, %fd31, %p4;
	mov.u32 	%r39, %r15;
$L__BB0_2:
	setp.ge.s32 	%p7, %r40, %r15;
	@%p7 bra 	$L__BB0_10;
	and.b32  	%r5, %r39, 3;
	sub.s32 	%r36, %r40, %r15;
	setp.gt.u32 	%p8, %r36, -4;
	mov.b32 	%r43, 0;
	@%p8 bra 	$L__BB0_6;
	and.b32  	%r43, %r39, -4;
	neg.s32 	%r42, %r43;
	mov.u32 	%r41, %r2;
$L__BB0_5:
	mul.wide.s32 	%rd9, %r41, 8;
	add.s64 	%rd10, %rd2, %rd9;
	add.s64 	%rd11, %rd1, %rd9;
	ld.global.f64 	%fd32, [%rd10];
	ld.global.f64 	%fd33, [%rd10+8];
	mul.f64 	%fd34, %fd1, %fd33;
	fma.rn.f64 	%fd35, %fd5, %fd32, %fd34;
	mul.f64 	%fd36, %fd2, %fd35;
	st.global.f64 	[%rd10], %fd36;
	ld.global.f64 	%fd37, [%rd11];
	ld.global.f64 	%fd38, [%rd11+8];
	mul.f64 	%fd39, %fd1, %fd38;
	fma.rn.f64 	%fd40, %fd5, %fd37, %fd39;
	mul.f64 	%fd41, %fd2, %fd40;
	st.global.f64 	[%rd11], %fd41;
	ld.global.f64 	%fd42, [%rd10+8];
	ld.global.f64 	%fd43, [%rd10+16];
	mul.f64 	%fd44, %fd1, %fd43;
	fma.rn.f64 	%fd45, %fd5, %fd42, %fd44;
	mul.f64 	%fd46, %fd2, %fd45;
	st.global.f64 	[%rd10+8], %fd46;
	ld.global.f64 	%fd47, [%rd11+8];
	ld.global.f64 	%fd48, [%rd11+16];
	mul.f64 	%fd49, %fd1, %fd48;
	fma.rn.f64 	%fd50, %fd5, %fd47, %fd49;
	mul.f64 	%fd51, %fd2, %fd50;
	st.global.f64 	[%rd11+8], %fd51;
	ld.global.f64 	%fd52, [%rd10+16];
	ld.global.f64 	%fd53, [%rd10+24];
	mul.f64 	%fd54, %fd1, %fd53;
	fma.rn.f64 	%fd55, %fd5, %fd52, %fd54;
	mul.f64 	%fd56, %fd2, %fd55;
	st.global.f64 	[%rd10+16], %fd56;
	ld.global.f64 	%fd57, [%rd11+16];
	ld.global.f64 	%fd58, [%rd11+24];
	mul.f64 	%fd59, %fd1, %fd58;
	fma.rn.f64 	%fd60, %fd5, %fd57, %fd59;
	mul.f64 	%fd61, %fd2, %fd60;
	st.global.f64 	[%rd11+16], %fd61;
	ld.global.f64 	%fd62, [%rd10+24];
	ld.global.f64 	%fd63, [%rd10+32];
	mul.f64 	%fd64, %fd1, %fd63;
	fma.rn.f64 	%fd65, %fd5, %fd62, %fd64;
	mul.f64 	%fd66, %fd2, %fd65;
	st.global.f64 	[%rd10+24], %fd66;
	ld.global.f64 	%fd67, [%rd11+24];
	ld.global.f64 	%fd68, [%rd11+32];
	mul.f64 	%fd69, %fd1, %fd68;
	fma.rn.f64 	%fd70, %fd5, %fd67, %fd69;
	mul.f64 	%fd71, %fd2, %fd70;
	st.global.f64 	[%rd11+24], %fd71;
	add.s32 	%r42, %r42, 4;
	add.s32 	%r41, %r41, 4;
	setp.ne.s32 	%p9, %r42, 0;
	@%p9 bra 	$L__BB0_5;
$L__BB0_6:
	setp.eq.s32 	%p10, %r5, 0;
	@%p10 bra 	$L__BB0_10;
	add.s32 	%r37, %r43, %r2;
	mul.wide.s32 	%rd12, %r37, 8;
	add.s64 	%rd3, %rd2, %rd12;
	ld.global.f64 	%fd72, [%rd3];
	ld.global.f64 	%fd73, [%rd3+8];
	mul.f64 	%fd74, %fd1, %fd73;
	fma.rn.f64 	%fd75, %fd5, %fd72, %fd74;
	mul.f64 	%fd76, %fd2, %fd75;
	st.global.f64 	[%rd3], %fd76;
	add.s64 	%rd4, %rd1, %rd12;
	ld.global.f64 	%fd77, [%rd4];
	ld.global.f64 	%fd78, [%rd4+8];
	mul.f64 	%fd79, %fd1, %fd78;
	fma.rn.f64 	%fd80, %fd5, %fd77, %fd79;
	mul.f64 	%fd81, %fd2, %fd80;
	st.global.f64 	[%rd4], %fd81;
	setp.eq.s32 	%p11, %r5, 1;
	@%p11 bra 	$L__BB0_10;
	ld.global.f64 	%fd82, [%rd3+8];
	ld.global.f64 	%fd83, [%rd3+16];
	mul.f64 	%fd84, %fd1, %fd83;
	fma.rn.f64 	%fd85, %fd5, %fd82, %fd84;
	mul.f64 	%fd86, %fd2, %fd85;
	st.global.f64 	[%rd3+8], %fd86;
	ld.global.f64 	%fd87, [%rd4+8];
	ld.global.f64 	%fd88, [%rd4+16];
	mul.f64 	%fd89, %fd1, %fd88;
	fma.rn.f64 	%fd90, %fd5, %fd87, %fd89;
	mul.f64 	%fd91, %fd2, %fd90;
	st.global.f64 	[%rd4+8], %fd91;
	setp.eq.s32 	%p12, %r5, 2;
	@%p12 bra 	$L__BB0_10;
	ld.global.f64 	%fd92, [%rd3+16];
	ld.global.f64 	%fd93, [%rd3+24];
	mul.f64 	%fd94, %fd1, %fd93;
	fma.rn.f64 	%fd95, %fd5, %fd92, %fd94;
	mul.f64 	%fd96, %fd2, %fd95;
	st.global.f64 	[%rd3+16], %fd96;
	ld.global.f64 	%fd97, [%rd4+16];
	ld.global.f64 	%fd98, [%rd4+24];
	mul.f64 	%fd99, %fd1, %fd98;
	fma.rn.f64 	%fd100, %fd5, %fd97, %fd99;
	mul.f64 	%fd101, %fd2, %fd100;
	st.global.f64 	[%rd4+16], %fd101;
$L__BB0_10:
	add.s32 	%r40, %r40, 1;
	add.s32 	%r39, %r39, -1;
	setp.ne.s32 	%p13, %r40, %r15;
	@%p13 bra 	$L__BB0_2;
$L__BB0_11:
	cvta.to.global.u64 	%rd13, %rd5;
	cvta.to.global.u64 	%rd14, %rd6;
	mad.lo.s32 	%r38, %r1, %r15, %r1;
	mul.wide.s32 	%rd15, %r38, 8;
	add.s64 	%rd16, %rd2, %rd15;
	ld.global.f64 	%fd102, [%rd16];
	mul.wide.s32 	%rd17, %r1, 8;
	add.s64 	%rd18, %rd13, %rd17;
	st.global.f64 	[%rd18], %fd102;
	add.s64 	%rd19, %rd1, %rd15;
	ld.global.f64 	%fd103, [%rd19];
	add.s64 	%rd20, %rd14, %rd17;
	st.global.f64 	[%rd20], %fd103;
	ret;

}


// ===== COMPILED SASS (sm_100) =====

	.target	sm_100

	.elftype	@"ET_EXEC"


//--------------------- .note.nv.tkinfo           --------------------------
	.section	.note.nv.tkinfo,"",@"SHT_NOTE"
	.sectionflags	@"SHF_NOTE_NV_TKINFO"
	.tkinfo
        /*0018*/ 	.word	0x00000002
        /*0030*/ 	.string	""
        /*0030*/ 	.string	"ptxas"
        /*0030*/ 	.string	"Cuda compilation tools, release 13.0, V13.0.88"
        /*0030*/ 	.string	"Build cuda_13.0.r13.0/compiler.36424714_0"
        /*0030*/ 	.string	"-arch sm_100 -m 64 "



//--------------------- .note.nv.cuinfo           --------------------------
	.section	.note.nv.cuinfo,"",@"SHT_NOTE"
	.sectionflags	@"SHF_NOTE_NV_CUINFO"
        /*0018*/ 	.short	0x0002
        /*001a*/ 	.short	0x0064
        /*001c*/ 	.short	0x0082
	.zero		2


//--------------------- .nv.info                  --------------------------
	.section	.nv.info,"",@"SHT_CUDA_INFO"
	.align	4


	//----- nvinfo : EIATTR_REGCOUNT
	.align		4
        /*0000*/ 	.byte	0x04, 0x2f
        /*0002*/ 	.short	(.L_1 - .L_0)
	.align		4
.L_0:
        /*0004*/ 	.word	index@(_Z14trace_back_gpuPdS_S_S_dddii)
        /*0008*/ 	.word	0x00000018


	//----- nvinfo : EIATTR_FRAME_SIZE
	.align		4
.L_1:
        /*000c*/ 	.byte	0x04, 0x11
        /*000e*/ 	.short	(.L_3 - .L_2)
	.align		4
.L_2:
        /*0010*/ 	.word	index@(_Z14trace_back_gpuPdS_S_S_dddii)
        /*0014*/ 	.word	0x00000000


	//----- nvinfo : EIATTR_MIN_STACK_SIZE
	.align		4
.L_3:
        /*0018*/ 	.byte	0x04, 0x12
        /*001a*/ 	.short	(.L_5 - .L_4)
	.align		4
.L_4:
        /*001c*/ 	.word	index@(_Z14trace_back_gpuPdS_S_S_dddii)
        /*0020*/ 	.word	0x00000000
.L_5:


//--------------------- .nv.compat                --------------------------
	.section	.nv.compat,"",@"SHT_CUDA_COMPAT_INFO"
	.align	4
        /*0000*/ 	.byte	0x02, 0x09, 0x00, 0x00, 0x02, 0x02, 0x01, 0x00, 0x02, 0x05, 0x05, 0x00, 0x03, 0x07, 0x01, 0x01
        /*0010*/ 	.byte	0x02, 0x03, 0x00, 0x00, 0x02, 0x06, 0x01, 0x00, 0x04, 0x0b, 0x08, 0x00, 0x01, 0x00, 0x00, 0x00
        /*0020*/ 	.byte	0x00, 0x00, 0x00, 0x00


//--------------------- .nv.info._Z14trace_back_gpuPdS_S_S_dddii --------------------------
	.section	.nv.info._Z14trace_back_gpuPdS_S_S_dddii,"",@"SHT_CUDA_INFO"
	.sectionflags	@""
	.align	4


	//----- nvinfo : EIATTR_CUDA_API_VERSION
	.align		4
        /*0000*/ 	.byte	0x04, 0x37
        /*0002*/ 	.short	(.L_7 - .L_6)
.L_6:
        /*0004*/ 	.word	0x00000082


	//----- nvinfo : EIATTR_KPARAM_INFO
	.align		4
.L_7:
        /*0008*/ 	.byte	0x04, 0x17
        /*000a*/ 	.short	(.L_9 - .L_8)
.L_8:
        /*000c*/ 	.word	0x00000000
        /*0010*/ 	.short	0x0008
        /*0012*/ 	.short	0x003c
        /*0014*/ 	.byte	0x00, 0xf0, 0x11, 0x00


	//----- nvinfo : EIATTR_KPARAM_INFO
	.align		4
.L_9:
        /*0018*/ 	.byte	0x04, 0x17
        /*001a*/ 	.short	(.L_11 - .L_10)
.L_10:
        /*001c*/ 	.word	0x00000000
        /*0020*/ 	.short	0x0007
        /*0022*/ 	.short	0x0038
        /*0024*/ 	.byte	0x00, 0xf0, 0x11, 0x00


	//----- nvinfo : EIATTR_KPARAM_INFO
	.align		4
.L_11:
        /*0028*/ 	.byte	0x04, 0x17
        /*002a*/ 	.short	(.L_13 - .L_12)
.L_12:
        /*002c*/ 	.word	0x00000000
        /*0030*/ 	.short	0x0006
        /*0032*/ 	.short	0x0030
        /*0034*/ 	.byte	0x00, 0xf0, 0x21, 0x00


	//----- nvinfo : EIATTR_KPARAM_INFO
	.align		4
.L_13:
        /*0038*/ 	.byte	0x04, 0x17
        /*003a*/ 	.short	(.L_15 - .L_14)
.L_14:
        /*003c*/ 	.word	0x00000000
        /*0040*/ 	.short	0x0005
        /*0042*/ 	.short	0x0028
        /*0044*/ 	.byte	0x00, 0xf0, 0x21, 0x00


	//----- nvinfo : EIATTR_KPARAM_INFO
	.align		4
.L_15:
        /*0048*/ 	.byte	0x04, 0x17
        /*004a*/ 	.short	(.L_17 - .L_16)
.L_16:
        /*004c*/ 	.word	0x00000000
        /*0050*/ 	.short	0x0004
        /*0052*/ 	.short	0x0020
        /*0054*/ 	.byte	0x00, 0xf0, 0x21, 0x00


	//----- nvinfo : EIATTR_KPARAM_INFO
	.align		4
.L_17:
        /*0058*/ 	.byte	0x04, 0x17
        /*005a*/ 	.short	(.L_19 - .L_18)
.L_18:
        /*005c*/ 	.word	0x00000000
        /*0060*/ 	.short	0x0003
        /*0062*/ 	.short	0x0018
        /*0064*/ 	.byte	0x00, 0xf5, 0x21, 0x00


	//----- nvinfo : EIATTR_KPARAM_INFO
	.align		4
.L_19:
        /*0068*/ 	.byte	0x04, 0x17
        /*006a*/ 	.short	(.L_21 - .L_20)
.L_20:
        /*006c*/ 	.word	0x00000000
        /*0070*/ 	.short	0x0002
        /*0072*/ 	.short	0x0010
        /*0074*/ 	.byte	0x00, 0xf5, 0x21, 0x00


	//----- nvinfo : EIATTR_KPARAM_INFO
	.align		4
.L_21:
        /*0078*/ 	.byte	0x04, 0x17
        /*007a*/ 	.short	(.L_23 - .L_22)
.L_22:
        /*007c*/ 	.word	0x00000000
        /*0080*/ 	.short	0x0001
        /*0082*/ 	.short	0x0008
        /*0084*/ 	.byte	0x00, 0xf5, 0x21, 0x00


	//----- nvinfo : EIATTR_KPARAM_INFO
	.align		4
.L_23:
        /*0088*/ 	.byte	0x04, 0x17
        /*008a*/ 	.short	(.L_25 - .L_24)
.L_24:
        /*008c*/ 	.word	0x00000000
        /*0090*/ 	.short	0x0000
        /*0092*/ 	.short	0x0000
        /*0094*/ 	.byte	0x00, 0xf5, 0x21, 0x00


	//----- nvinfo : EIATTR_SPARSE_MMA_MASK
	.align		4
.L_25:
        /*0098*/ 	.byte	0x03, 0x50
        /*009a*/ 	.short	0x0000


	//----- nvinfo : EIATTR_MAXREG_COUNT
	.align		4
        /*009c*/ 	.byte	0x03, 0x1b
        /*009e*/ 	.short	0x00ff


	//----- nvinfo : EIATTR_MERCURY_ISA_VERSION
	.align		4
        /*00a0*/ 	.byte	0x03, 0x5f
        /*00a2*/ 	.short	0x0101


	//----- nvinfo : EIATTR_VRC_CTA_INIT_COUNT
	.align		4
        /*00a4*/ 	.byte	0x02, 0x4a
	.zero		1
	.zero		1


	//----- nvinfo : EIATTR_EXIT_INSTR_OFFSETS
	.align		4
        /*00a8*/ 	.byte	0x04, 0x1c
        /*00aa*/ 	.short	(.L_27 - .L_26)


	//   ....[0]....
.L_26:
        /*00ac*/ 	.word	0x00000d70


	//----- nvinfo : EIATTR_CRS_STACK_SIZE
	.align		4
.L_27:
        /*00b0*/ 	.byte	0x04, 0x1e
        /*00b2*/ 	.short	(.L_29 - .L_28)
.L_28:
        /*00b4*/ 	.word	0x00000000


	//----- nvinfo : EIATTR_CBANK_PARAM_SIZE
	.align		4
.L_29:
        /*00b8*/ 	.byte	0x03, 0x19
        /*00ba*/ 	.short	0x0040


	//----- nvinfo : EIATTR_PARAM_CBANK
	.align		4
        /*00bc*/ 	.byte	0x04, 0x0a
        /*00be*/ 	.short	(.L_31 - .L_30)
	.align		4
.L_30:
        /*00c0*/ 	.word	index@(.nv.constant0._Z14trace_back_gpuPdS_S_S_dddii)
        /*00c4*/ 	.short	0x0380
        /*00c6*/ 	.short	0x0040


	//----- nvinfo : EIATTR_SW_WAR
	.align		4
.L_31:
        /*00c8*/ 	.byte	0x04, 0x36
        /*00ca*/ 	.short	(.L_33 - .L_32)
.L_32:
        /*00cc*/ 	.word	0x00000008
.L_33:


//--------------------- .nv.callgraph             --------------------------
	.section	.nv.callgraph,"",@"SHT_CUDA_CALLGRAPH"
	.align	4
	.sectionentsize	8
	.align		4
        /*0000*/ 	.word	0x00000000
	.align		4
        /*0004*/ 	.word	0xffffffff
	.align		4
        /*0008*/ 	.word	0x00000000
	.align		4
        /*000c*/ 	.word	0xfffffffe
	.align		4
        /*0010*/ 	.word	0x00000000
	.align		4
        /*0014*/ 	.word	0xfffffffd
	.align		4
        /*0018*/ 	.word	0x00000000
	.align		4
        /*001c*/ 	.word	0xfffffffc


//--------------------- .text._Z14trace_back_gpuPdS_S_S_dddii --------------------------
	.section	.text._Z14trace_back_gpuPdS_S_S_dddii,"ax",@progbits
	.align	128
        .global         _Z14trace_back_gpuPdS_S_S_dddii
        .type           _Z14trace_back_gpuPdS_S_S_dddii,@function
        .size           _Z14trace_back_gpuPdS_S_S_dddii,(.L_x_7 - _Z14trace_back_gpuPdS_S_S_dddii)
        .other          _Z14trace_back_gpuPdS_S_S_dddii,@"STO_CUDA_ENTRY STV_DEFAULT"
_Z14trace_back_gpuPdS_S_S_dddii:
.text._Z14trace_back_gpuPdS_S_S_dddii:
[----:B------:R-:W-:Y:S01]  /*0000*/  LDC R1, c[0x0][0x37c] ;  /* 0x0000df00ff017b82 */ /* 0x000fe20000000800 */
[----:B------:R-:W0:Y:S07]  /*0010*/  S2R R5, SR_TID.X ;  /* 0x0000000000057919 */ /* 0x000e2e0000002100 */
[----:B------:R-:W0:Y:S01]  /*0020*/  S2UR UR4, SR_CTAID.X ;  /* 0x00000000000479c3 */ /* 0x000e220000002500 */
[----:B------:R-:W1:Y:S01]  /*0030*/  LDCU.64 UR6, c[0x0][0x3b8] ;  /* 0x00007700ff0677ac */ /* 0x000e620008000a00 */
[----:B------:R-:W-:Y:S01]  /*0040*/  BSSY.RECONVERGENT B0, `(.L_x_0) ;  /* 0x00000c5000007945 */ /* 0x000fe20003800200 */
[----:B------:R-:W2:Y:S05]  /*0050*/  LDCU.64 UR8, c[0x0][0x358] ;  /* 0x00006b00ff0877ac */ /* 0x000eaa0008000a00 */
[----:B------:R-:W0:Y:S01]  /*0060*/  LDC R0, c[0x0][0x360] ;  /* 0x0000d800ff007b82 */ /* 0x000e220000000800 */
[----:B-1----:R-:W-:-:S05]  /*0070*/  IMAD.U32 R3, RZ, RZ, UR7 ;  /* 0x00000007ff037e24 */ /* 0x002fca000f8e00ff */
[----:B------:R-:W-:Y:S01]  /*0080*/  ISETP.GE.AND P0, PT, R3, 0x1, PT ;  /* 0x000000010300780c */ /* 0x000fe20003f06270 */
[----:B0-----:R-:W-:-:S05]  /*0090*/  IMAD R0, R0, UR4, R5 ;  /* 0x0000000400007c24 */ /* 0x001fca000f8e0205 */
[----:B------:R-:W-:-:S13]  /*00a0*/  ISETP.GE.OR P0, PT, R0, UR6, !P0 ;  /* 0x0000000600007c0c */ /* 0x000fda000c706670 */
[----:B--2---:R-:W-:Y:S05]  /*00b0*/  @P0 BRA `(.L_x_1) ;  /* 0x0000000800f40947 */ /* 0x004fea0003800000 */
[----:B------:R-:W0:Y:S01]  /*00c0*/  LDC.64 R6, c[0x0][0x3a0] ;  /* 0x0000e800ff067b82 */ /* 0x000e220000000a00 */
[----:B------:R-:W-:Y:S01]  /*00d0*/  UMOV UR4, 0xfefa39ef ;  /* 0xfefa39ef00047882 */ /* 0x000fe20000000000 */
[----:B------:R-:W-:Y:S01]  /*00e0*/  UMOV UR5, 0x3fe62e42 ;  /* 0x3fe62e4200057882 */ /* 0x000fe20000000000 */
[----:B------:R-:W1:Y:S05]  /*00f0*/  LDCU UR6, c[0x0][0x3bc] ;  /* 0x00007780ff0677ac */ /* 0x000e6a0008000800 */
[----:B------:R-:W0:Y:S02]  /*0100*/  LDC.64 R4, c[0x0][0x3a8] ;  /* 0x0000ea00ff047b82 */ /* 0x000e240000000a00 */
[----:B0-----:R-:W-:Y:S01]  /*0110*/  DMUL R4, R4, -R6 ;  /* 0x8000000604047228 */ /* 0x001fe20000000000 */
[----:B------:R-:W-:Y:S01]  /*0120*/  IMAD.MOV.U32 R6, RZ, RZ, 0x652b82fe ;  /* 0x652b82feff067424 */ /* 0x000fe200078e00ff */
[----:B------:R-:W-:-:S06]  /*0130*/  MOV R7, 0x3ff71547 ;  /* 0x3ff7154700077802 */ /* 0x000fcc0000000f00 */
[C---:B------:R-:W-:Y:S02]  /*0140*/  DADD R12, R4.reuse, +INF ;  /* 0x7ff00000040c7429 */ /* 0x040fe40000000000 */
[C---:B------:R-:W-:Y:S01]  /*0150*/  DFMA R6, R4.reuse, R6, 6.75539944105574400000e+15 ;  /* 0x433800000406742b */ /* 0x040fe20000000006 */
[C---:B------:R-:W-:Y:S01]  /*0160*/  FSETP.GEU.AND P1, PT, |R5|.reuse, 4.1917929649353027344, PT ;  /* 0x4086232b0500780b */ /* 0x040fe20003f2e200 */
[----:B------:R-:W-:Y:S01]  /*0170*/  DSETP.GEU.AND P2, PT, R4, RZ, PT ;  /* 0x000000ff0400722a */ /* 0x000fe20003f4e000 */
[----:B------:R-:W-:-:S05]  /*0180*/  FSETP.GEU.AND P0, PT, |R5|, 4.2275390625, PT ;  /* 0x408748000500780b */ /* 0x000fca0003f0e200 */
[----:B------:R-:W-:Y:S01]  /*0190*/  DADD R8, R6, -6.75539944105574400000e+15 ;  /* 0xc338000006087429 */ /* 0x000fe20000000000 */
[----:B------:R-:W-:Y:S02]  /*01a0*/  FSEL R13, R13, RZ, P2 ;  /* 0x000000ff0d0d7208 */ /* 0x000fe40001000000 */
[----:B------:R-:W-:Y:S02]  /*01b0*/  LEA.HI R2, R6, R6, RZ, 0x1 ;  /* 0x0000000606027211 */ /* 0x000fe400078f08ff */
[----:B------:R-:W-:Y:S02]  /*01c0*/  FSEL R7, R12, RZ, P2 ;  /* 0x000000ff0c077208 */ /* 0x000fe40001000000 */
[----:B------:R-:W-:Y:S01]  /*01d0*/  SHF.R.S32.HI R15, RZ, 0x1, R2 ;  /* 0x00000001ff0f7819 */ /* 0x000fe20000011402 */
[----:B------:R-:W-:Y:S01]  /*01e0*/  DFMA R10, R8, -UR4, R4 ;  /* 0x80000004080a7c2b */ /* 0x000fe20008000004 */
[----:B------:R-:W-:Y:S01]  /*01f0*/  UMOV UR4, 0x3b39803f ;  /* 0x3b39803f00047882 */ /* 0x000fe20000000000 */
[----:B------:R-:W-:Y:S01]  /*0200*/  UMOV UR5, 0x3c7abc9e ;  /* 0x3c7abc9e00057882 */ /* 0x000fe20000000000 */
[----:B------:R-:W-:Y:S01]  /*0210*/  IADD3 R16, PT, PT, R6, -R15, RZ ;  /* 0x8000000f06107210 */ /* 0x000fe20007ffe0ff */
[----:B------:R-:W-:-:S03]  /*0220*/  IMAD R2, R0, R3, R0 ;  /* 0x0000000300027224 */ /* 0x000fc600078e0200 */
[----:B------:R-:W-:Y:S01]  /*0230*/  LEA R17, R16, 0x3ff00000, 0x14 ;  /* 0x3ff0000010117811 */ /* 0x000fe200078ea0ff */
[----:B------:R-:W-:Y:S01]  /*0240*/  DFMA R8, R8, -UR4, R10 ;  /* 0x8000000408087c2b */ /* 0x000fe2000800000a */
[----:B------:R-:W-:Y:S01]  /*0250*/  UMOV UR4, 0x69ce2bdf ;  /* 0x69ce2bdf00047882 */ /* 0x000fe20000000000 */
[----:B------:R-:W-:Y:S01]  /*0260*/  IMAD.MOV.U32 R10, RZ, RZ, -0x35dec16 ;  /* 0xfca213eaff0a7424 */ /* 0x000fe200078e00ff */
[----:B------:R-:W-:Y:S01]  /*0270*/  UMOV UR5, 0x3e5ade15 ;  /* 0x3e5ade1500057882 */ /* 0x000fe20000000000 */
[----:B------:R-:W-:Y:S02]  /*0280*/  IMAD.MOV.U32 R11, RZ, RZ, 0x3e928af3 ;  /* 0x3e928af3ff0b7424 */ /* 0x000fe400078e00ff */
[----:B------:R-:W-:-:S04]  /*0290*/  IMAD.MOV.U32 R16, RZ, RZ, RZ ;  /* 0x000000ffff107224 */ /* 0x000fc800078e00ff */
[----:B------:R-:W-:Y:S01]  /*02a0*/  DFMA R10, R8, UR4, R10 ;  /* 0x00000004080a7c2b */ /* 0x000fe2000800000a */
[----:B------:R-:W-:Y:S01]  /*02b0*/  UMOV UR4, 0x62401315 ;  /* 0x6240131500047882 */ /* 0x000fe20000000000 */
[----:B------:R-:W-:-:S06]  /*02c0*/  UMOV UR5, 0x3ec71dee ;  /* 0x3ec71dee00057882 */ /* 0x000fcc0000000000 */
[----:B------:R-:W-:Y:S01]  /*02d0*/  DFMA R10, R8, R10, UR4 ;  /* 0x00000004080a7e2b */ /* 0x000fe2000800000a */
        /* <DEDUP_REMOVED lines=21> */
[----:B------:R-:W-:-:S07]  /*0430*/  UMOV UR4, URZ ;  /* 0x000000ff00047c82 */ /* 0x000fce0008000000 */
[----:B------:R-:W-:-:S08]  /*0440*/  DFMA R10, R8, R10, 1 ;  /* 0x3ff00000080a742b */ /* 0x000fd0000000000a */
[----:B------:R-:W-:Y:S02]  /*0450*/  DFMA R8, R8, R10, 1 ;  /* 0x3ff000000808742b */ /* 0x000fe4000000000a */
[----:B------:R-:W0:Y:S08]  /*0460*/  LDC.64 R10, c[0x0][0x3b0] ;  /* 0x0000ec00ff0a7b82 */ /* 0x000e300000000a00 */
[--C-:B------:R-:W-:Y:S01]  /*0470*/  IMAD R15, R15, 0x100000, R9.reuse ;  /* 0x001000000f0f7824 */ /* 0x100fe200078e0209 */
[----:B------:R-:W-:Y:S01]  /*0480*/  MOV R14, R8 ;  /* 0x00000008000e7202 */ /* 0x000fe20000000f00 */
[----:B------:R-:W-:-:S05]  /*0490*/  IMAD R9, R6, 0x100000, R9 ;  /* 0x0010000006097824 */ /* 0x000fca00078e0209 */
[----:B------:R-:W-:Y:S02]  /*04a0*/  DMUL R14, R14, R16 ;  /* 0x000000100e0e7228 */ /* 0x000fe40000000000 */
[----:B0-----:R-:W-:-:S08]  /*04b0*/  DADD R4, -R10, 1 ;  /* 0x3ff000000a047429 */ /* 0x001fd00000000100 */
[----:B------:R-:W-:Y:S02]  /*04c0*/  FSEL R7, R7, R14, P0 ;  /* 0x0000000e07077208 */ /* 0x000fe40000000000 */
[----:B------:R-:W-:Y:S02]  /*04d0*/  @P1 FSEL R9, R13, R15, P0 ;  /* 0x0000000f0d091208 */ /* 0x000fe40000000000 */
[----:B------:R-:W-:Y:S02]  /*04e0*/  FSEL R6, R8, R7, !P1 ;  /* 0x0000000708067208 */ /* 0x000fe40004800000 */
[----:B-1----:R-:W-:-:S07]  /*04f0*/  MOV R7, R9 ;  /* 0x0000000900077202 */ /* 0x002fce0000000f00 */
.L_x_5:
[----:B0-----:R-:W0:Y:S02]  /*0500*/  LDCU UR5, c[0x0][0x3bc] ;  /* 0x00007780ff0577ac */ /* 0x001e240008000800 */
[----:B0-----:R-:W-:-:S05]  /*0510*/  IMAD.U32 R3, RZ, RZ, UR5 ;  /* 0x00000005ff037e24 */ /* 0x001fca000f8e00ff */
[----:B------:R-:W-:-:S13]  /*0520*/  ISETP.LE.AND P0, PT, R3, UR4, PT ;  /* 0x0000000403007c0c */ /* 0x000fda000bf03270 */
[----:B-123--:R-:W-:Y:S05]  /*0530*/  @P0 BRA `(.L_x_2) ;  /* 0x0000000400c40947 */ /* 0x00efea0003800000 */
[----:B------:R-:W-:Y:S01]  /*0540*/  IADD3 R8, PT, PT, -R3, UR4, RZ ;  /* 0x0000000403087c10 */ /* 0x000fe2000fffe1ff */
[----:B------:R-:W-:Y:S01]  /*0550*/  ULOP3.LUT UR10, UR6, 0x3, URZ, 0xc0, !UPT ;  /* 0x00000003060a7892 */ /* 0x000fe2000f8ec0ff */
[----:B------:R-:W-:Y:S02]  /*0560*/  UMOV UR5, URZ ;  /* 0x000000ff00057c82 */ /* 0x000fe40008000000 */
[----:B------:R-:W-:Y:S01]  /*0570*/  ISETP.GT.U32.AND P0, PT, R8, -0x4, PT ;  /* 0xfffffffc0800780c */ /* 0x000fe20003f04070 */
[----:B------:R-:W-:-:S12]  /*0580*/  UISETP.NE.AND UP1, UPT, UR10, URZ, UPT ;  /* 0x000000ff0a00728c */ /* 0x000fd8000bf25270 */
[----:B------:R-:W-:Y:S05]  /*0590*/  @P0 BRA `(.L_x_3) ;  /* 0x0000000000f00947 */ /* 0x000fea0003800000 */
[----:B------:R-:W-:Y:S01]  /*05a0*/  ULOP3.LUT UR5, UR6, 0xfffffffc, URZ, 0xc0, !UPT ;  /* 0xfffffffc06057892 */ /* 0x000fe2000f8ec0ff */
[----:B------:R-:W-:Y:S01]  /*05b0*/  MOV R10, R2 ;  /* 0x00000002000a7202 */ /* 0x000fe20000000f00 */
[----:B------:R-:W0:Y:S02]  /*05c0*/  LDCU.64 UR12, c[0x0][0x3b0] ;  /* 0x00007600ff0c77ac */ /* 0x000e240008000a00 */
[----:B------:R-:W-:-:S12]  /*05d0*/  UIADD3 UR7, UPT, UPT, -UR5, URZ, URZ ;  /* 0x000000ff05077290 */ /* 0x000fd8000fffe1ff */
.L_x_4:
[----:B--2---:R-:W1:Y:S08]  /*05e0*/  LDC.64 R8, c[0x0][0x380] ;  /* 0x0000e000ff087b82 */ /* 0x004e700000000a00 */
[----:B------:R-:W2:Y:S01]  /*05f0*/  LDC.64 R16, c[0x0][0x388] ;  /* 0x0000e200ff107b82 */ /* 0x000ea20000000a00 */
[----:B-1----:R-:W-:-:S05]  /*0600*/  IMAD.WIDE R8, R10, 0x8, R8 ;  /* 0x000000080a087825 */ /* 0x002fca00078e0208 */
[----:B------:R-:W3:Y:S04]  /*0610*/  LDG.E.64 R14, desc[UR8][R8.64+0x8] ;  /* 0x00000808080e7981 */ /* 0x000ee8000c1e1b00 */
[----:B------:R-:W0:Y:S01]  /*0620*/  LDG.E.64 R12, desc[UR8][R8.64] ;  /* 0x00000008080c7981 */ /* 0x000e22000c1e1b00 */
[----:B---3--:R-:W-:-:S08]  /*0630*/  DMUL R14, R4, R14 ;  /* 0x0000000e040e7228 */ /* 0x008fd00000000000 */
[----:B0-----:R-:W-:-:S08]  /*0640*/  DFMA R12, R12, UR12, R14 ;  /* 0x0000000c0c0c7c2b */ /* 0x001fd0000800000e */
[----:B------:R-:W-:Y:S01]  /*0650*/  DMUL R14, R6, R12 ;  /* 0x0000000c060e7228 */ /* 0x000fe20000000000 */
[----:B--2---:R-:W-:-:S06]  /*0660*/  IMAD.WIDE R12, R10, 0x8, R16 ;  /* 0x000000080a0c7825 */ /* 0x004fcc00078e0210 */
[----:B------:R0:W-:Y:S04]  /*0670*/  STG.E.64 desc[UR8][R8.64], R14 ;  /* 0x0000000e08007986 */ /* 0x0001e8000c101b08 */
[----:B------:R-:W2:Y:S04]  /*0680*/  LDG.E.64 R18, desc[UR8][R12.64+0x8] ;  /* 0x000008080c127981 */ /* 0x000ea8000c1e1b00 */
[----:B------:R-:W3:Y:S01]  /*0690*/  LDG.E.64 R16, desc[UR8][R12.64] ;  /* 0x000000080c107981 */ /* 0x000ee2000c1e1b00 */
[----:B--2---:R-:W-:-:S08]  /*06a0*/  DMUL R18, R4, R18 ;  /* 0x0000001204127228 */ /* 0x004fd00000000000 */
[----:B---3--:R-:W-:-:S08]  /*06b0*/  DFMA R16, R16, UR12, R18 ;  /* 0x0000000c10107c2b */ /* 0x008fd00008000012 */
[----:B------:R-:W-:-:S07]  /*06c0*/  DMUL R16, R6, R16 ;  /* 0x0000001006107228 */ /* 0x000fce0000000000 */
[----:B------:R1:W-:Y:S04]  /*06d0*/  STG.E.64 desc[UR8][R12.64], R16 ;  /* 0x000000100c007986 */ /* 0x0003e8000c101b08 */
[----:B------:R-:W2:Y:S04]  /*06e0*/  LDG.E.64 R20, desc[UR8][R8.64+0x10] ;  /* 0x0000100808147981 */ /* 0x000ea8000c1e1b00 */
[----:B------:R-:W3:Y:S01]  /*06f0*/  LDG.E.64 R18, desc[UR8][R8.64+0x8] ;  /* 0x0000080808127981 */ /* 0x000ee2000c1e1b00 */
[----:B--2---:R-:W-:-:S08]  /*0700*/  DMUL R20, R4, R20 ;  /* 0x0000001404147228 */ /* 0x004fd00000000000 */
[----:B---3--:R-:W-:-:S08]  /*0710*/  DFMA R18, R18, UR12, R20 ;  /* 0x0000000c12127c2b */ /* 0x008fd00008000014 */
[----:B------:R-:W-:-:S07]  /*0720*/  DMUL R18, R6, R18 ;  /* 0x0000001206127228 */ /* 0x000fce0000000000 */
[----:B------:R2:W-:Y:S04]  /*0730*/  STG.E.64 desc[UR8][R8.64+0x8], R18 ;  /* 0x0000081208007986 */ /* 0x0005e8000c101b08 */
[----:B------:R-:W3:Y:S04]  /*0740*/  LDG.E.64 R20, desc[UR8][R12.64+0x10] ;  /* 0x000010080c147981 */ /* 0x000ee8000c1e1b00 */
[----:B0-----:R-:W4:Y:S01]  /*0750*/  LDG.E.64 R14, desc[UR8][R12.64+0x8] ;  /* 0x000008080c0e7981 */ /* 0x001f22000c1e1b00 */
[----:B---3--:R-:W-:-:S08]  /*0760*/  DMUL R20, R4, R20 ;  /* 0x0000001404147228 */ /* 0x008fd00000000000 */
[----:B----4-:R-:W-:-:S08]  /*0770*/  DFMA R14, R14, UR12, R20 ;  /* 0x0000000c0e0e7c2b */ /* 0x010fd00008000014 */
[----:B------:R-:W-:-:S07]  /*0780*/  DMUL R14, R6, R14 ;  /* 0x0000000e060e7228 */ /* 0x000fce0000000000 */
[----:B------:R0:W-:Y:S04]  /*0790*/  STG.E.64 desc[UR8][R12.64+0x8], R14 ;  /* 0x0000080e0c007986 */ /* 0x0001e8000c101b08 */
[----:B------:R-:W3:Y:S04]  /*07a0*/  LDG.E.64 R20, desc[UR8][R8.64+0x18] ;  /* 0x0000180808147981 */ /* 0x000ee8000c1e1b00 */
[----:B-1----:R-:W4:Y:S01]  /*07b0*/  LDG.E.64 R16, desc[UR8][R8.64+0x10] ;  /* 0x0000100808107981 */ /* 0x002f22000c1e1b00 */
[----:B---3--:R-:W-:-:S08]  /*07c0*/  DMUL R20, R4, R20 ;  /* 0x0000001404147228 */ /* 0x008fd00000000000 */
[----:B----4-:R-:W-:-:S08]  /*07d0*/  DFMA R16, R16, UR12, R20 ;  /* 0x0000000c10107c2b */ /* 0x010fd00008000014 */
[----:B------:R-:W-:-:S07]  /*07e0*/  DMUL R16, R6, R16 ;  /* 0x0000001006107228 */ /* 0x000fce0000000000 */
[----:B------:R1:W-:Y:S04]  /*07f0*/  STG.E.64 desc[UR8][R8.64+0x10], R16 ;  /* 0x0000101008007986 */ /* 0x0003e8000c101b08 */
[----:B------:R-:W3:Y:S04]  /*0800*/  LDG.E.64 R20, desc[UR8][R12.64+0x18] ;  /* 0x000018080c147981 */ /* 0x000ee8000c1e1b00 */
[----:B--2---:R-:W2:Y:S01]  /*0810*/  LDG.E.64 R18, desc[UR8][R12.64+0x10] ;  /* 0x000010080c127981 */ /* 0x004ea2000c1e1b00 */
[----:B---3--:R-:W-:-:S08]  /*0820*/  DMUL R20, R4, R20 ;  /* 0x0000001404147228 */ /* 0x008fd00000000000 */
[----:B--2---:R-:W-:-:S08]  /*0830*/  DFMA R18, R18, UR12, R20 ;  /* 0x0000000c12127c2b */ /* 0x004fd00008000014 */
        /* <DEDUP_REMOVED lines=10> */
[----:B------:R-:W-:Y:S01]  /*08e0*/  UIADD3 UR7, UPT, UPT, UR7, 0x4, URZ ;  /* 0x0000000407077890 */ /* 0x000fe2000fffe0ff */
[----:B------:R-:W-:-:S03]  /*08f0*/  VIADD R10, R10, 0x4 ;  /* 0x000000040a0a7836 */ /* 0x000fc60000000000 */
[----:B------:R-:W-:Y:S01]  /*0900*/  UISETP.NE.AND UP0, UPT, UR7, URZ, UPT ;  /* 0x000000ff0700728c */ /* 0x000fe2000bf05270 */
[----:B---3--:R-:W-:-:S08]  /*0910*/  DMUL R20, R4, R20 ;  /* 0x0000001404147228 */ /* 0x008fd00000000000 */
[----:B----4-:R-:W-:-:S08]  /*0920*/  DFMA R16, R16, UR12, R20 ;  /* 0x0000000c10107c2b */ /* 0x010fd00008000014 */
[----:B------:R-:W-:-:S07]  /*0930*/  DMUL R16, R6, R16 ;  /* 0x0000001006107228 */ /* 0x000fce0000000000 */
[----:B------:R2:W-:Y:S01]  /*0940*/  STG.E.64 desc[UR8][R12.64+0x18], R16 ;  /* 0x000018100c007986 */ /* 0x0005e2000c101b08 */
[----:B------:R-:W-:Y:S05]  /*0950*/  BRA.U UP0, `(.L_x_4) ;  /* 0xfffffffd00207547 */ /* 0x000fea000b83ffff */
.L_x_3:
[----:B------:R-:W-:Y:S05]  /*0960*/  BRA.U !UP1, `(.L_x_2) ;  /* 0x0000000109b87547 */ /* 0x000fea000b800000 */
[----:B--2---:R-:W0:Y:S01]  /*0970*/  LDC.64 R8, c[0x0][0x380] ;  /* 0x0000e000ff087b82 */ /* 0x004e220000000a00 */
[----:B------:R-:W-:Y:S01]  /*0980*/  IADD3 R17, PT, PT, R2, UR5, RZ ;  /* 0x0000000502117c10 */ /* 0x000fe2000fffe0ff */
[----:B------:R-:W1:Y:S06]  /*0990*/  LDCU.64 UR12, c[0x0][0x3b0] ;  /* 0x00007600ff0c77ac */ /* 0x000e6c0008000a00 */
[----:B------:R-:W2:Y:S01]  /*09a0*/  LDC.64 R14, c[0x0][0x388] ;  /* 0x0000e200ff0e7b82 */ /* 0x000ea20000000a00 */
[----:B0-----:R-:W-:-:S05]  /*09b0*/  IMAD.WIDE R8, R17, 0x8, R8 ;  /* 0x0000000811087825 */ /* 0x001fca00078e0208 */
[----:B------:R-:W3:Y:S04]  /*09c0*/  LDG.E.64 R12, desc[UR8][R8.64+0x8] ;  /* 0x00000808080c7981 */ /* 0x000ee8000c1e1b00 */
[----:B------:R-:W1:Y:S01]  /*09d0*/  LDG.E.64 R10, desc[UR8][R8.64] ;  /* 0x00000008080a7981 */ /* 0x000e62000c1e1b00 */
[----:B---3--:R-:W-:-:S08]  /*09e0*/  DMUL R12, R4, R12 ;  /* 0x0000000c040c7228 */ /* 0x008fd00000000000 */
[----:B-1----:R-:W-:-:S08]  /*09f0*/  DFMA R10, R10, UR12, R12 ;  /* 0x0000000c0a0a7c2b */ /* 0x002fd0000800000c */
[----:B------:R-:W-:Y:S01]  /*0a00*/  DMUL R12, R6, R10 ;  /* 0x0000000a060c7228 */ /* 0x000fe20000000000 */
[----:B--2---:R-:W-:-:S06]  /*0a10*/  IMAD.WIDE R10, R17, 0x8, R14 ;  /* 0x00000008110a7825 */ /* 0x004fcc00078e020e */
[----:B------:R0:W-:Y:S04]  /*0a20*/  STG.E.64 desc[UR8][R8.64], R12 ;  /* 0x0000000c08007986 */ /* 0x0001e8000c101b08 */
[----:B------:R-:W2:Y:S04]  /*0a30*/  LDG.E.64 R16, desc[UR8][R10.64+0x8] ;  /* 0x000008080a107981 */ /* 0x000ea8000c1e1b00 */
[----:B------:R-:W3:Y:S01]  /*0a40*/  LDG.E.64 R14, desc[UR8][R10.64] ;  /* 0x000000080a0e7981 */ /* 0x000ee2000c1e1b00 */
[----:B------:R-:W-:Y:S01]  /*0a50*/  UISETP.NE.AND UP0, UPT, UR10, 0x1, UPT ;  /* 0x000000010a00788c */ /* 0x000fe2000bf05270 */
[----:B--2---:R-:W-:-:S08]  /*0a60*/  DMUL R16, R4, R16 ;  /* 0x0000001004107228 */ /* 0x004fd00000000000 */
[----:B---3--:R-:W-:-:S08]  /*0a70*/  DFMA R14, R14, UR12, R16 ;  /* 0x0000000c0e0e7c2b */ /* 0x008fd00008000010 */
[----:B------:R-:W-:-:S07]  /*0a80*/  DMUL R14, R6, R14 ;  /* 0x0000000e060e7228 */ /* 0x000fce0000000000 */
[----:B------:R0:W-:Y:S01]  /*0a90*/  STG.E.64 desc[UR8][R10.64], R14 ;  /* 0x0000000e0a007986 */ /* 0x0001e2000c101b08 */
[----:B------:R-:W-:Y:S05]  /*0aa0*/  BRA.U !UP0, `(.L_x_2) ;  /* 0x0000000108687547 */ /* 0x000fea000b800000 */
[----:B0-----:R-:W2:Y:S04]  /*0ab0*/  LDG.E.64 R14, desc[UR8][R8.64+0x10] ;  /* 0x00001008080e7981 */ /* 0x001ea8000c1e1b00 */
[----:B------:R-:W3:Y:S01]  /*0ac0*/  LDG.E.64 R12, desc[UR8][R8.64+0x8] ;  /* 0x00000808080c7981 */ /* 0x000ee2000c1e1b00 */
[----:B--2---:R-:W-:-:S08]  /*0ad0*/  DMUL R14, R4, R14 ;  /* 0x0000000e040e7228 */ /* 0x004fd00000000000 */
[----:B---3--:R-:W-:-:S08]  /*0ae0*/  DFMA R12, R12, UR12, R14 ;  /* 0x0000000c0c0c7c2b */ /* 0x008fd0000800000e */
[----:B------:R-:W-:-:S07]  /*0af0*/  DMUL R12, R6, R12 ;  /* 0x0000000c060c7228 */ /* 0x000fce0000000000 */
        /* <DEDUP_REMOVED lines=9> */
[----:B-1----:R-:W2:Y:S04]  /*0b90*/  LDG.E.64 R14, desc[UR8][R8.64+0x18] ;  /* 0x00001808080e7981 */ /* 0x002ea8000c1e1b00 */
[----:B------:R-:W3:Y:S01]  /*0ba0*/  LDG.E.64 R12, desc[UR8][R8.64+0x10] ;  /* 0x00001008080c7981 */ /* 0x000ee2000c1e1b00 */
[----:B--2---:R-:W-:-:S08]  /*0bb0*/  DMUL R14, R4, R14 ;  /* 0x0000000e040e7228 */ /* 0x004fd00000000000 */
[----:B---3--:R-:W-:-:S08]  /*0bc0*/  DFMA R12, R12, UR12, R14 ;  /* 0x0000000c0c0c7c2b */ /* 0x008fd0000800000e */
[----:B------:R-:W-:-:S07]  /*0bd0*/  DMUL R12, R6, R12 ;  /* 0x0000000c060c7228 */ /* 0x000fce0000000000 */
[----:B------:R3:W-:Y:S04]  /*0be0*/  STG.E.64 desc[UR8][R8.64+0x10], R12 ;  /* 0x0000100c08007986 */ /* 0x0007e8000c101b08 */
[----:B------:R-:W2:Y:S04]  /*0bf0*/  LDG.E.64 R16, desc[UR8][R10.64+0x18] ;  /* 0x000018080a107981 */ /* 0x000ea8000c1e1b00 */
[----:B------:R-:W4:Y:S01]  /*0c00*/  LDG.E.64 R14, desc[UR8][R10.64+0x10] ;  /* 0x000010080a0e7981 */ /* 0x000f22000c1e1b00 */
[----:B--2---:R-:W-:-:S08]  /*0c10*/  DMUL R16, R4, R16 ;  /* 0x0000001004107228 */ /* 0x004fd00000000000 */
[----:B----4-:R-:W-:-:S08]  /*0c20*/  DFMA R14, R14, UR12, R16 ;  /* 0x0000000c0e0e7c2b */ /* 0x010fd00008000010 */
[----:B------:R-:W-:-:S07]  /*0c30*/  DMUL R14, R6, R14 ;  /* 0x0000000e060e7228 */ /* 0x000fce0000000000 */
[----:B------:R3:W-:Y:S04]  /*0c40*/  STG.E.64 desc[UR8][R10.64+0x10], R14 ;  /* 0x0000100e0a007986 */ /* 0x0007e8000c101b08 */
.L_x_2:
[----:B------:R-:W-:Y:S02]  /*0c50*/  UIADD3 UR4, UPT, UPT, UR4, 0x1, URZ ;  /* 0x0000000104047890 */ /* 0x000fe4000fffe0ff */
[----:B------:R-:W-:-:S04]  /*0c60*/  UIADD3 UR6, UPT, UPT, UR6, -0x1, URZ ;  /* 0xffffffff06067890 */ /* 0x000fc8000fffe0ff */
[----:B------:R-:W-:-:S13]  /*0c70*/  ISETP.NE.AND P0, PT, R3, UR4, PT ;  /* 0x0000000403007c0c */ /* 0x000fda000bf05270 */
[----:B------:R-:W-:Y:S05]  /*0c80*/  @P0 BRA `(.L_x_5) ;  /* 0xfffffff8001c0947 */ /* 0x000fea000383ffff */
.L_x_1:
[----:B------:R-:W-:Y:S05]  /*0c90*/  BSYNC.RECONVERGENT B0 ;  /* 0x0000000000007941 */ /* 0x000fea0003800200 */
.L_x_0:
[----:B------:R-:W4:Y:S01]  /*0ca0*/  LDC.64 R4, c[0x0][0x380] ;  /* 0x0000e000ff047b82 */ /* 0x000f220000000a00 */
[----:B0123--:R-:W-:-:S07]  /*0cb0*/  IMAD R9, R0, R3, R0 ;  /* 0x0000000300097224 */ /* 0x00ffce00078e0200 */
[----:B------:R-:W0:Y:S01]  /*0cc0*/  LDC.64 R6, c[0x0][0x388] ;  /* 0x0000e200ff067b82 */ /* 0x000e220000000a00 */
[----:B----4-:R-:W-:-:S07]  /*0cd0*/  IMAD.WIDE R2, R9, 0x8, R4 ;  /* 0x0000000809027825 */ /* 0x010fce00078e0204 */
[----:B------:R-:W1:Y:S01]  /*0ce0*/  LDC.64 R4, c[0x0][0x390] ;  /* 0x0000e400ff047b82 */ /* 0x000e620000000a00 */
[----:B------:R-:W2:Y:S01]  /*0cf0*/  LDG.E.64 R2, desc[UR8][R2.64] ;  /* 0x0000000802027981 */ /* 0x000ea2000c1e1b00 */
[----:B0-----:R-:W-:-:S06]  /*0d00*/  IMAD.WIDE R6, R9, 0x8, R6 ;  /* 0x0000000809067825 */ /* 0x001fcc00078e0206 */
[----:B------:R-:W0:Y:S01]  /*0d10*/  LDC.64 R8, c[0x0][0x398] ;  /* 0x0000e600ff087b82 */ /* 0x000e220000000a00 */
[----:B-1----:R-:W-:-:S05]  /*0d20*/  IMAD.WIDE R4, R0, 0x8, R4 ;  /* 0x0000000800047825 */ /* 0x002fca00078e0204 */
[----:B--2---:R-:W-:Y:S04]  /*0d30*/  STG.E.64 desc[UR8][R4.64], R2 ;  /* 0x0000000204007986 */ /* 0x004fe8000c101b08 */
[----:B------:R-:W2:Y:S01]  /*0d40*/  LDG.E.64 R6, desc[UR8][R6.64] ;  /* 0x0000000806067981 */ /* 0x000ea2000c1e1b00 */
[----:B0-----:R-:W-:-:S05]  /*0d50*/  IMAD.WIDE R8, R0, 0x8, R8 ;  /* 0x0000000800087825 */ /* 0x001fca00078e0208 */
[----:B--2---:R-:W-:Y:S01]  /*0d60*/  STG.E.64 desc[UR8][R8.64], R6 ;  /* 0x0000000608007986 */ /* 0x004fe2000c101b08 */
[----:B------:R-:W-:Y:S05]  /*0d70*/  EXIT ;  /* 0x000000000000794d */ /* 0x000fea0003800000 */
.L_x_6:
[----:B------:R-:W-:-:S00]  /*0d80*/  BRA `(.L_x_6) ;  /* 0xfffffffc00fc7947 */ /* 0x000fc0000383ffff */
[----:B------:R-:W-:-:S00]  /*0d90*/  NOP ;  /* 0x0000000000007918 */ /* 0x000fc00000000000 */
        /* <DEDUP_REMOVED lines=14> */
.L_x_7:


//--------------------- .nv.shared.reserved.0     --------------------------
	.section	.nv.shared.reserved.0,"aw",@nobits
	.weak		__nv_reservedSMEM_offset_0_alias
	.size		__nv_reservedSMEM_offset_0_alias, 0, 64
	.other		__nv_reservedSMEM_offset_0_alias,@"STO_CUDA_RESERVED_SHARED STV_DEFAULT"
__nv_reservedSMEM_offset_0_alias:
	.zero		0
	.zero		64


//--------------------- .nv.constant0._Z14trace_back_gpuPdS_S_S_dddii --------------------------
	.section	.nv.constant0._Z14trace_back_gpuPdS_S_S_dddii,"a",@progbits
	.sectionflags	@""
	.align	4
.nv.constant0._Z14trace_back_gpuPdS_S_S_dddii:
	.zero		960


//--------------------- SYMBOLS --------------------------

	.type		.nv.reservedSmem.offset0,@object
	.size		.nv.reservedSmem.offset0,0x4
